	.headerflags	@"EF_CUDA_TEXMODE_UNIFIED EF_CUDA_64BIT_ADDRESS EF_CUDA_ACCELERATORS EF_CUDA_SM90 EF_CUDA_VIRTUAL_SM(EF_CUDA_SM90)"
	.elftype	@"ET_EXEC"


//--------------------- .nv.info                  --------------------------
	.section	.nv.info,"",@"SHT_CUDA_INFO"
	.align	4


	//----- nvinfo : EIATTR_REGCOUNT
	.align		4
        /*0000*/ 	.byte	0x04, 0x2f
        /*0002*/ 	.short	(.L_1 - .L_0)
	.align		4
.L_0:
        /*0004*/ 	.word	index@(triton_poi_fused_cat_4)
        /*0008*/ 	.word	0x00000018


	//----- nvinfo : EIATTR_MIN_STACK_SIZE
	.align		4
.L_1:
        /*000c*/ 	.byte	0x04, 0x12
        /*000e*/ 	.short	(.L_3 - .L_2)
	.align		4
.L_2:
        /*0010*/ 	.word	index@(triton_poi_fused_cat_4)
        /*0014*/ 	.word	0x00000000


	//----- nvinfo : EIATTR_FRAME_SIZE
	.align		4
.L_3:
        /*0018*/ 	.byte	0x04, 0x11
        /*001a*/ 	.short	(.L_5 - .L_4)
	.align		4
.L_4:
        /*001c*/ 	.word	index@(triton_poi_fused_cat_4)
        /*0020*/ 	.word	0x00000000


	//----- nvinfo : EIATTR_MIN_STACK_SIZE
	.align		4
.L_5:
        /*0024*/ 	.byte	0x04, 0x12
        /*0026*/ 	.short	(.L_7 - .L_6)
	.align		4
.L_6:
        /*0028*/ 	.word	index@(triton_poi_fused_cat_4)
        /*002c*/ 	.word	0x00000000
.L_7:


//--------------------- .nv.info.triton_poi_fused_cat_4 --------------------------
	.section	.nv.info.triton_poi_fused_cat_4,"",@"SHT_CUDA_INFO"
	.sectionflags	@""
	.align	4


	//----- nvinfo : EIATTR_CUDA_API_VERSION
	.align		4
        /*0000*/ 	.byte	0x04, 0x37
        /*0002*/ 	.short	(.L_9 - .L_8)
.L_8:
        /*0004*/ 	.word	0x0000007c


	//----- nvinfo : EIATTR_KPARAM_INFO
	.align		4
.L_9:
        /*0008*/ 	.byte	0x04, 0x17
        /*000a*/ 	.short	(.L_11 - .L_10)
.L_10:
        /*000c*/ 	.word	0x00000000
        /*0010*/ 	.short	0x0008
        /*0012*/ 	.short	0x0040
        /*0014*/ 	.byte	0x00, 0xf0, 0x11, 0x00


	//----- nvinfo : EIATTR_KPARAM_INFO
	.align		4
.L_11:
        /*0018*/ 	.byte	0x04, 0x17
        /*001a*/ 	.short	(.L_13 - .L_12)
.L_12:
        /*001c*/ 	.word	0x00000000
        /*0020*/ 	.short	0x0007
        /*0022*/ 	.short	0x0038
        /*0024*/ 	.byte	0x00, 0xf4, 0x21, 0x00


	//----- nvinfo : EIATTR_KPARAM_INFO
	.align		4
.L_13:
        /*0028*/ 	.byte	0x04, 0x17
        /*002a*/ 	.short	(.L_15 - .L_14)
.L_14:
        /*002c*/ 	.word	0x00000000
        /*0030*/ 	.short	0x0006
        /*0032*/ 	.short	0x0030
        /*0034*/ 	.byte	0x00, 0xf4, 0x21, 0x00


	//----- nvinfo : EIATTR_KPARAM_INFO
	.align		4
.L_15:
        /*0038*/ 	.byte	0x04, 0x17
        /*003a*/ 	.short	(.L_17 - .L_16)
.L_16:
        /*003c*/ 	.word	0x00000000
        /*0040*/ 	.short	0x0005
        /*0042*/ 	.short	0x0028
        /*0044*/ 	.byte	0x00, 0xf4, 0x21, 0x00


	//----- nvinfo : EIATTR_KPARAM_INFO
	.align		4
.L_17:
        /*0048*/ 	.byte	0x04, 0x17
        /*004a*/ 	.short	(.L_19 - .L_18)
.L_18:
        /*004c*/ 	.word	0x00000000
        /*0050*/ 	.short	0x0004
        /*0052*/ 	.short	0x0020
        /*0054*/ 	.byte	0x00, 0xf4, 0x21, 0x00


	//----- nvinfo : EIATTR_KPARAM_INFO
	.align		4
.L_19:
        /*0058*/ 	.byte	0x04, 0x17
        /*005a*/ 	.short	(.L_21 - .L_20)
.L_20:
        /*005c*/ 	.word	0x00000000
        /*0060*/ 	.short	0x0003
        /*0062*/ 	.short	0x0018
        /*0064*/ 	.byte	0x00, 0xf4, 0x21, 0x00


	//----- nvinfo : EIATTR_KPARAM_INFO
	.align		4
.L_21:
        /*0068*/ 	.byte	0x04, 0x17
        /*006a*/ 	.short	(.L_23 - .L_22)
.L_22:
        /*006c*/ 	.word	0x00000000
        /*0070*/ 	.short	0x0002
        /*0072*/ 	.short	0x0010
        /*0074*/ 	.byte	0x00, 0xf4, 0x21, 0x00


	//----- nvinfo : EIATTR_KPARAM_INFO
	.align		4
.L_23:
        /*0078*/ 	.byte	0x04, 0x17
        /*007a*/ 	.short	(.L_25 - .L_24)
.L_24:
        /*007c*/ 	.word	0x00000000
        /*0080*/ 	.short	0x0001
        /*0082*/ 	.short	0x0008
        /*0084*/ 	.byte	0x00, 0xf4, 0x21, 0x00


	//----- nvinfo : EIATTR_KPARAM_INFO
	.align		4
.L_25:
        /*0088*/ 	.byte	0x04, 0x17
        /*008a*/ 	.short	(.L_27 - .L_26)
.L_26:
        /*008c*/ 	.word	0x00000000
        /*0090*/ 	.short	0x0000
        /*0092*/ 	.short	0x0000
        /*0094*/ 	.byte	0x00, 0xf4, 0x21, 0x00


	//----- nvinfo : EIATTR_SPARSE_MMA_MASK
	.align		4
.L_27:
        /*0098*/ 	.byte	0x03, 0x50
        /*009a*/ 	.short	0x0000


	//----- nvinfo : EIATTR_MAXREG_COUNT
	.align		4
        /*009c*/ 	.byte	0x03, 0x1b
        /*009e*/ 	.short	0x00ff


	//----- nvinfo : EIATTR_EXIT_INSTR_OFFSETS
	.align		4
        /*00a0*/ 	.byte	0x04, 0x1c
        /*00a2*/ 	.short	(.L_29 - .L_28)


	//   ....[0]....
.L_28:
        /*00a4*/ 	.word	0x00000520


	//   ....[1]....
        /*00a8*/ 	.word	0x00000540


	//----- nvinfo : EIATTR_REQNTID
	.align		4
.L_29:
        /*00ac*/ 	.byte	0x04, 0x10
        /*00ae*/ 	.short	(.L_31 - .L_30)
.L_30:
        /*00b0*/ 	.word	0x00000080
        /*00b4*/ 	.word	0x00000001
        /*00b8*/ 	.word	0x00000001


	//----- nvinfo : EIATTR_CBANK_PARAM_SIZE
	.align		4
.L_31:
        /*00bc*/ 	.byte	0x03, 0x19
        /*00be*/ 	.short	0x0044


	//----- nvinfo : EIATTR_PARAM_CBANK
	.align		4
        /*00c0*/ 	.byte	0x04, 0x0a
        /*00c2*/ 	.short	(.L_33 - .L_32)
	.align		4
.L_32:
        /*00c4*/ 	.word	index@(.nv.constant0.triton_poi_fused_cat_4)
        /*00c8*/ 	.short	0x0210
        /*00ca*/ 	.short	0x0044


	//----- nvinfo : EIATTR_SW_WAR
	.align		4
.L_33:
        /*00cc*/ 	.byte	0x04, 0x36
        /*00ce*/ 	.short	(.L_35 - .L_34)
.L_34:
        /*00d0*/ 	.word	0x00000008
.L_35:


//--------------------- .nv.callgraph             --------------------------
	.section	.nv.callgraph,"",@"SHT_CUDA_CALLGRAPH"
	.align	4
	.sectionentsize	8
	.align		4
        /*0000*/ 	.word	0x00000000
	.align		4
        /*0004*/ 	.word	0xffffffff
	.align		4
        /*0008*/ 	.word	0x00000000
	.align		4
        /*000c*/ 	.word	0xfffffffe
	.align		4
        /*0010*/ 	.word	0x00000000
	.align		4
        /*0014*/ 	.word	0xfffffffd
	.align		4
        /*0018*/ 	.word	0x00000000
	.align		4
        /*001c*/ 	.word	0xfffffffc


//--------------------- .text.triton_poi_fused_cat_4 --------------------------
	.section	.text.triton_poi_fused_cat_4,"ax",@progbits
	.align	128
        .global         triton_poi_fused_cat_4
        .type           triton_poi_fused_cat_4,@function
        .size           triton_poi_fused_cat_4,(.L_x_1 - triton_poi_fused_cat_4)
        .other          triton_poi_fused_cat_4,@"STO_CUDA_ENTRY STV_DEFAULT"
triton_poi_fused_cat_4:
.text.triton_poi_fused_cat_4:
[----:B------:R-:W0:Y:S01]  /*0000*/  LDC R1, c[0x0][0x28] ;  /* 0x00000a00ff017b82 */ /* 0x000e220000000800 */
[----:B------:R-:W1:Y:S07]  /*0010*/  S2R R0, SR_TID.X ;  /* 0x0000000000007919 */ /* 0x000e6e0000002100 */
[----:B------:R-:W2:Y:S01]  /*0020*/  LDC.64 R4, c[0x0][0x220] ;  /* 0x00008800ff047b82 */ /* 0x000ea20000000a00 */
[----:B------:R-:W-:Y:S01]  /*0030*/  ULDC.64 UR4, c[0x0][0x208] ;  /* 0x0000820000047ab9 */ /* 0x000fe20000000a00 */
[----:B------:R-:W3:Y:S06]  /*0040*/  S2R R3, SR_CTAID.X ;  /* 0x0000000000037919 */ /* 0x000eec0000002500 */
[----:B------:R-:W4:Y:S08]  /*0050*/  LDC.64 R14, c[0x0][0x228] ;  /* 0x00008a00ff0e7b82 */ /* 0x000f300000000a00 */
[----:B------:R-:W5:Y:S01]  /*0060*/  LDC.64 R12, c[0x0][0x230] ;  /* 0x00008c00ff0c7b82 */ /* 0x000f620000000a00 */
[----:B-1----:R-:W-:-:S02]  /*0070*/  LOP3.LUT R0, R0, 0x7f, RZ, 0xc0, !PT ;  /* 0x0000007f00007812 */ /* 0x002fc400078ec0ff */
[----:B---3--:R-:W-:-:S03]  /*0080*/  SHF.R.S32.HI R2, RZ, 0x18, R3 ;  /* 0x00000018ff027819 */ /* 0x008fc60000011403 */
[----:B------:R-:W-:Y:S01]  /*0090*/  IMAD R0, R3, 0x80, R0 ;  /* 0x0000008003007824 */ /* 0x000fe200078e0200 */
[----:B------:R-:W-:-:S03]  /*00a0*/  SGXT R3, R2, 0x1 ;  /* 0x000000010203781a */ /* 0x000fc60000000200 */
[----:B------:R-:W-:Y:S01]  /*00b0*/  IMAD.HI R8, R0, 0x51eb851f, RZ ;  /* 0x51eb851f00087827 */ /* 0x000fe200078e02ff */
[----:B------:R-:W-:-:S04]  /*00c0*/  LEA.HI R3, R3, R0, RZ, 0x4 ;  /* 0x0000000003037211 */ /* 0x000fc800078f20ff */
[----:B------:R-:W-:Y:S02]  /*00d0*/  SHF.R.S32.HI R2, RZ, 0x4, R3 ;  /* 0x00000004ff027819 */ /* 0x000fe40000011403 */
[----:B------:R-:W-:-:S03]  /*00e0*/  LOP3.LUT R11, R3, 0xfffffff0, RZ, 0xc0, !PT ;  /* 0xfffffff0030b7812 */ /* 0x000fc600078ec0ff */
[----:B------:R-:W-:-:S05]  /*00f0*/  IMAD.HI R6, R2, 0x51eb851f, RZ ;  /* 0x51eb851f02067827 */ /* 0x000fca00078e02ff */
[----:B------:R-:W-:-:S04]  /*0100*/  SHF.R.U32.HI R7, RZ, 0x1f, R6 ;  /* 0x0000001fff077819 */ /* 0x000fc80000011606 */
[----:B------:R-:W-:Y:S02]  /*0110*/  LEA.HI.SX32 R9, R6, R7, 0x1b ;  /* 0x0000000706097211 */ /* 0x000fe400078fdaff */
[----:B------:R-:W1:Y:S03]  /*0120*/  LDC.64 R6, c[0x0][0x218] ;  /* 0x00008600ff067b82 */ /* 0x000e660000000a00 */
[----:B------:R-:W-:Y:S01]  /*0130*/  IMAD R2, R9, -0x64, R2 ;  /* 0xffffff9c09027824 */ /* 0x000fe200078e0202 */
[----:B------:R-:W-:-:S03]  /*0140*/  SHF.R.U32.HI R9, RZ, 0x1f, R8 ;  /* 0x0000001fff097819 */ /* 0x000fc60000011608 */
[----:B------:R-:W-:Y:S01]  /*0150*/  VIADD R16, R2, 0xfffffffc ;  /* 0xfffffffc02107836 */ /* 0x000fe20000000000 */
[----:B------:R-:W-:Y:S01]  /*0160*/  LEA.HI.SX32 R3, R8, R9, 0x17 ;  /* 0x0000000908037211 */ /* 0x000fe200078fbaff */
[----:B------:R-:W-:Y:S02]  /*0170*/  IMAD.IADD R8, R0, 0x1, -R11 ;  /* 0x0000000100087824 */ /* 0x000fe400078e0a0b */
[----:B------:R-:W3:Y:S01]  /*0180*/  LDC.64 R10, c[0x0][0x238] ;  /* 0x00008e00ff0a7b82 */ /* 0x000ee20000000a00 */
[----:B------:R-:W-:Y:S01]  /*0190*/  ISETP.GE.U32.AND P1, PT, R16, 0x20, PT ;  /* 0x000000201000780c */ /* 0x000fe20003f26070 */
[----:B------:R-:W-:-:S03]  /*01a0*/  IMAD R19, R3, 0x200, R8 ;  /* 0x0000020003137824 */ /* 0x000fc600078e0208 */
[----:B------:R-:W-:Y:S01]  /*01b0*/  ISETP.LT.AND P3, PT, R0, 0x1900, !P1 ;  /* 0x000019000000780c */ /* 0x000fe20004f61270 */
[C---:B------:R-:W-:Y:S02]  /*01c0*/  IMAD R9, R16.reuse, 0x10, R19 ;  /* 0x0000001010097824 */ /* 0x040fe400078e0213 */
[----:B--2---:R-:W-:Y:S02]  /*01d0*/  IMAD.WIDE R16, R16, 0x4, R4 ;  /* 0x0000000410107825 */ /* 0x004fe400078e0204 */
[----:B------:R-:W2:Y:S02]  /*01e0*/  LDC.64 R4, c[0x0][0x240] ;  /* 0x00009000ff047b82 */ /* 0x000ea40000000a00 */
[----:B-1----:R-:W-:Y:S01]  /*01f0*/  IMAD.WIDE R8, R9, 0x4, R6 ;  /* 0x0000000409087825 */ /* 0x002fe200078e0206 */
[----:B------:R-:W-:-:S06]  /*0200*/  CS2R R6, SRZ ;  /* 0x0000000000067805 */ /* 0x000fcc000001ff00 */
[----:B------:R1:W3:Y:S04]  /*0210*/  @P3 LDG.E R7, desc[UR4][R8.64] ;  /* 0x0000000408073981 */ /* 0x0002e8000c1e1900 */
[----:B------:R1:W3:Y:S01]  /*0220*/  @P3 LDG.E.EL R6, desc[UR4][R16.64] ;  /* 0x0000000410063981 */ /* 0x0002e2000c2e1900 */
[C---:B------:R-:W-:Y:S01]  /*0230*/  VIADD R18, R2.reuse, 0xffffffdc ;  /* 0xffffffdc02127836 */ /* 0x040fe20000000000 */
[C---:B------:R-:W-:Y:S01]  /*0240*/  ISETP.GT.AND P4, PT, R2.reuse, 0x43, PT ;  /* 0x000000430200780c */ /* 0x040fe20003f84270 */
[----:B-----5:R-:W-:-:S03]  /*0250*/  IMAD.WIDE R12, R2, 0x4, R12 ;  /* 0x00000004020c7825 */ /* 0x020fc600078e020c */
[C---:B------:R-:W-:Y:S01]  /*0260*/  ISETP.GE.U32.AND P0, PT, R18.reuse, 0x20, PT ;  /* 0x000000201200780c */ /* 0x040fe20003f06070 */
[--C-:B------:R-:W-:Y:S01]  /*0270*/  IMAD R21, R18, 0x10, R19.reuse ;  /* 0x0000001012157824 */ /* 0x100fe200078e0213 */
[----:B------:R-:W-:Y:S01]  /*0280*/  ISETP.LT.AND P6, PT, R0, 0x1900, P4 ;  /* 0x000019000000780c */ /* 0x000fe200027c1270 */
[----:B------:R-:W-:Y:S01]  /*0290*/  IMAD R19, R2, 0x10, R19 ;  /* 0x0000001002137824 */ /* 0x000fe200078e0213 */
[----:B------:R-:W-:Y:S02]  /*02a0*/  ISETP.LT.AND P5, PT, R0, 0x1900, !P0 ;  /* 0x000019000000780c */ /* 0x000fe400047a1270 */
[----:B-1----:R-:W-:Y:S01]  /*02b0*/  CS2R R8, SRZ ;  /* 0x0000000000087805 */ /* 0x002fe2000001ff00 */
[----:B----4-:R-:W-:-:S04]  /*02c0*/  IMAD.WIDE R14, R21, 0x4, R14 ;  /* 0x00000004150e7825 */ /* 0x010fc800078e020e */
[----:B0-----:R-:W-:Y:S01]  /*02d0*/  VIADD R17, R19, 0xfffffbc0 ;  /* 0xfffffbc013117836 */ /* 0x001fe20000000000 */
[----:B------:R-:W-:Y:S01]  /*02e0*/  CS2R R18, SRZ ;  /* 0x0000000000127805 */ /* 0x000fe2000001ff00 */
[----:B--2---:R-:W-:-:S04]  /*02f0*/  IMAD.WIDE R4, R2, 0x4, R4 ;  /* 0x0000000402047825 */ /* 0x004fc800078e0204 */
[----:B---3--:R-:W-:Y:S01]  /*0300*/  IMAD.WIDE R16, R17, 0x4, R10 ;  /* 0x0000000411107825 */ /* 0x008fe200078e020a */
[----:B------:R0:W2:Y:S01]  /*0310*/  @P5 LDG.E R8, desc[UR4][R14.64] ;  /* 0x000000040e085981 */ /* 0x0000a2000c1e1900 */
[----:B------:R-:W1:Y:S03]  /*0320*/  LDC.64 R10, c[0x0][0x210] ;  /* 0x00008400ff0a7b82 */ /* 0x000e660000000a00 */
[----:B------:R-:W3:Y:S04]  /*0330*/  @P5 LDG.E.EL R9, desc[UR4][R12.64+-0x90] ;  /* 0xffff70040c095981 */ /* 0x000ee8000c2e1900 */
[----:B------:R-:W4:Y:S04]  /*0340*/  @P6 LDG.E R18, desc[UR4][R16.64] ;  /* 0x0000000410126981 */ /* 0x000f28000c1e1900 */
[----:B------:R5:W5:Y:S01]  /*0350*/  @P6 LDG.E.EL R19, desc[UR4][R4.64+-0x110] ;  /* 0xfffef00404136981 */ /* 0x000b62000c2e1900 */
[----:B------:R-:W-:Y:S01]  /*0360*/  ISETP.GE.AND P2, PT, R2, 0x4, PT ;  /* 0x000000040200780c */ /* 0x000fe20003f46270 */
[----:B------:R-:W-:-:S04]  /*0370*/  IMAD R2, R3, -0x640, R0 ;  /* 0xfffff9c003027824 */ /* 0x000fc800078e0200 */
[----:B------:R-:W-:-:S04]  /*0380*/  IMAD R3, R3, 0x40, R2 ;  /* 0x0000004003037824 */ /* 0x000fc800078e0202 */
[----:B-1----:R-:W-:Y:S02]  /*0390*/  IMAD.WIDE R10, R3, 0x4, R10 ;  /* 0x00000004030a7825 */ /* 0x002fe400078e020a */
[----:B------:R-:W1:Y:S01]  /*03a0*/  LDC.64 R2, c[0x0][0x248] ;  /* 0x00009200ff027b82 */ /* 0x000e620000000a00 */
[----:B0-----:R-:W-:Y:S02]  /*03b0*/  SEL R14, R7, RZ, P3 ;  /* 0x000000ff070e7207 */ /* 0x001fe40001800000 */
[----:B------:R-:W-:Y:S01]  /*03c0*/  SEL R7, R6, RZ, P3 ;  /* 0x000000ff06077207 */ /* 0x000fe20001800000 */
[----:B------:R-:W-:Y:S01]  /*03d0*/  IMAD.MOV.U32 R6, RZ, RZ, RZ ;  /* 0x000000ffff067224 */ /* 0x000fe200078e00ff */
[----:B------:R-:W-:-:S13]  /*03e0*/  ISETP.LT.AND P3, PT, R0, 0x1900, !P2 ;  /* 0x000019000000780c */ /* 0x000fda0005761270 */
[----:B------:R-:W5:Y:S01]  /*03f0*/  @P3 LDG.E R6, desc[UR4][R10.64] ;  /* 0x000000040a063981 */ /* 0x000f62000c1e1900 */
[----:B-1----:R-:W-:Y:S01]  /*0400*/  IMAD.WIDE R2, R0, 0x4, R2 ;  /* 0x0000000400027825 */ /* 0x002fe200078e0202 */
[----:B--2---:R-:W-:Y:S02]  /*0410*/  SEL R8, R8, RZ, P5 ;  /* 0x000000ff08087207 */ /* 0x004fe40002800000 */
[----:B---3--:R-:W-:Y:S02]  /*0420*/  SEL R9, R9, RZ, P5 ;  /* 0x000000ff09097207 */ /* 0x008fe40002800000 */
[----:B----4-:R-:W-:-:S03]  /*0430*/  SEL R18, R18, RZ, P6 ;  /* 0x000000ff12127207 */ /* 0x010fc60003000000 */
[C---:B-----5:R-:W-:Y:S01]  /*0440*/  FADD R4, R8.reuse, R9 ;  /* 0x0000000908047221 */ /* 0x060fe20000000000 */
[----:B------:R-:W-:Y:S02]  /*0450*/  FSETP.GT.AND P5, PT, R8, -R9, PT ;  /* 0x800000090800720b */ /* 0x000fe40003fa4000 */
[----:B------:R-:W-:-:S04]  /*0460*/  SEL R19, R19, RZ, P6 ;  /* 0x000000ff13137207 */ /* 0x000fc80003000000 */
[C---:B------:R-:W-:Y:S01]  /*0470*/  FSETP.GT.AND P6, PT, R18.reuse, -R19, PT ;  /* 0x800000131200720b */ /* 0x040fe20003fc4000 */
[----:B------:R-:W-:-:S06]  /*0480*/  FADD R19, R18, R19 ;  /* 0x0000001312137221 */ /* 0x000fcc0000000000 */
[----:B------:R-:W-:Y:S01]  /*0490*/  @!P5 FMUL R4, R4, 0.20000000298023223877 ;  /* 0x3e4ccccd0404d820 */ /* 0x000fe20000400000 */
[C---:B------:R-:W-:Y:S01]  /*04a0*/  FSETP.GT.AND P5, PT, R14.reuse, -R7, PT ;  /* 0x800000070e00720b */ /* 0x040fe20003fa4000 */
[----:B------:R-:W-:-:S04]  /*04b0*/  FADD R7, R14, R7 ;  /* 0x000000070e077221 */ /* 0x000fc80000000000 */
[----:B------:R-:W-:Y:S01]  /*04c0*/  @!P6 FMUL R19, R19, 0.20000000298023223877 ;  /* 0x3e4ccccd1313e820 */ /* 0x000fe20000400000 */
[----:B------:R-:W-:-:S04]  /*04d0*/  ISETP.GE.AND P6, PT, R0, 0x1900, PT ;  /* 0x000019000000780c */ /* 0x000fc80003fc6270 */
[----:B------:R-:W-:-:S03]  /*04e0*/  @P0 FSEL R4, R19, RZ, P4 ;  /* 0x000000ff13040208 */ /* 0x000fc60002000000 */
[----:B------:R-:W-:Y:S01]  /*04f0*/  @!P5 FMUL R7, R7, 0.20000000298023223877 ;  /* 0x3e4ccccd0707d820 */ /* 0x000fe20000400000 */
[----:B------:R-:W-:-:S04]  /*0500*/  SEL R5, R6, RZ, P3 ;  /* 0x000000ff06057207 */ /* 0x000fc80001800000 */
[----:B------:R-:W-:Y:S01]  /*0510*/  @P2 FSEL R5, R7, R4, !P1 ;  /* 0x0000000407052208 */ /* 0x000fe20004800000 */
[----:B------:R-:W-:Y:S06]  /*0520*/  @P6 EXIT ;  /* 0x000000000000694d */ /* 0x000fec0003800000 */
[----:B------:R-:W-:Y:S01]  /*0530*/  STG.E desc[UR4][R2.64], R5 ;  /* 0x0000000502007986 */ /* 0x000fe2000c101904 */
[----:B------:R-:W-:Y:S05]  /*0540*/  EXIT ;  /* 0x000000000000794d */ /* 0x000fea0003800000 */
.L_x_0:
[----:B------:R-:W-:-:S00]  /*0550*/  BRA `(.L_x_0) ;  /* 0xfffffffc00fc7947 */ /* 0x000fc0000383ffff */
[----:B------:R-:W-:-:S00]  /*0560*/  NOP ;  /* 0x0000000000007918 */ /* 0x000fc00000000000 */
        /* <DEDUP_REMOVED lines=9> */
.L_x_1:


//--------------------- .nv.constant0.triton_poi_fused_cat_4 --------------------------
	.section	.nv.constant0.triton_poi_fused_cat_4,"a",@progbits
	.sectionflags	@""
	.align	4
.nv.constant0.triton_poi_fused_cat_4:
	.zero		596
